	.headerflags	@"EF_CUDA_TEXMODE_UNIFIED EF_CUDA_64BIT_ADDRESS EF_CUDA_ACCELERATORS EF_CUDA_SM90 EF_CUDA_VIRTUAL_SM(EF_CUDA_SM90)"
	.elftype	@"ET_EXEC"


//--------------------- .nv.info                  --------------------------
	.section	.nv.info,"",@"SHT_CUDA_INFO"
	.align	4


	//----- nvinfo : EIATTR_REGCOUNT
	.align		4
        /*0000*/ 	.byte	0x04, 0x2f
        /*0002*/ 	.short	(.L_1 - .L_0)
	.align		4
.L_0:
        /*0004*/ 	.word	index@(triton_poi_fused_max_pool2d_with_indices_6)
        /*0008*/ 	.word	0x00000030


	//----- nvinfo : EIATTR_MIN_STACK_SIZE
	.align		4
.L_1:
        /*000c*/ 	.byte	0x04, 0x12
        /*000e*/ 	.short	(.L_3 - .L_2)
	.align		4
.L_2:
        /*0010*/ 	.word	index@(triton_poi_fused_max_pool2d_with_indices_6)
        /*0014*/ 	.word	0x00000000


	//----- nvinfo : EIATTR_FRAME_SIZE
	.align		4
.L_3:
        /*0018*/ 	.byte	0x04, 0x11
        /*001a*/ 	.short	(.L_5 - .L_4)
	.align		4
.L_4:
        /*001c*/ 	.word	index@(triton_poi_fused_max_pool2d_with_indices_6)
        /*0020*/ 	.word	0x00000000


	//----- nvinfo : EIATTR_MIN_STACK_SIZE
	.align		4
.L_5:
        /*0024*/ 	.byte	0x04, 0x12
        /*0026*/ 	.short	(.L_7 - .L_6)
	.align		4
.L_6:
        /*0028*/ 	.word	index@(triton_poi_fused_max_pool2d_with_indices_6)
        /*002c*/ 	.word	0x00000000
.L_7:


//--------------------- .nv.info.triton_poi_fused_max_pool2d_with_indices_6 --------------------------
	.section	.nv.info.triton_poi_fused_max_pool2d_with_indices_6,"",@"SHT_CUDA_INFO"
	.sectionflags	@""
	.align	4


	//----- nvinfo : EIATTR_CUDA_API_VERSION
	.align		4
        /*0000*/ 	.byte	0x04, 0x37
        /*0002*/ 	.short	(.L_9 - .L_8)
.L_8:
        /*0004*/ 	.word	0x0000007c


	//----- nvinfo : EIATTR_KPARAM_INFO
	.align		4
.L_9:
        /*0008*/ 	.byte	0x04, 0x17
        /*000a*/ 	.short	(.L_11 - .L_10)
.L_10:
        /*000c*/ 	.word	0x00000000
        /*0010*/ 	.short	0x0003
        /*0012*/ 	.short	0x0018
        /*0014*/ 	.byte	0x00, 0xf0, 0x11, 0x00


	//----- nvinfo : EIATTR_KPARAM_INFO
	.align		4
.L_11:
        /*0018*/ 	.byte	0x04, 0x17
        /*001a*/ 	.short	(.L_13 - .L_12)
.L_12:
        /*001c*/ 	.word	0x00000000
        /*0020*/ 	.short	0x0002
        /*0022*/ 	.short	0x0010
        /*0024*/ 	.byte	0x00, 0xf4, 0x21, 0x00


	//----- nvinfo : EIATTR_KPARAM_INFO
	.align		4
.L_13:
        /*0028*/ 	.byte	0x04, 0x17
        /*002a*/ 	.short	(.L_15 - .L_14)
.L_14:
        /*002c*/ 	.word	0x00000000
        /*0030*/ 	.short	0x0001
        /*0032*/ 	.short	0x0008
        /*0034*/ 	.byte	0x00, 0xf4, 0x21, 0x00


	//----- nvinfo : EIATTR_KPARAM_INFO
	.align		4
.L_15:
        /*0038*/ 	.byte	0x04, 0x17
        /*003a*/ 	.short	(.L_17 - .L_16)
.L_16:
        /*003c*/ 	.word	0x00000000
        /*0040*/ 	.short	0x0000
        /*0042*/ 	.short	0x0000
        /*0044*/ 	.byte	0x00, 0xf4, 0x21, 0x00


	//----- nvinfo : EIATTR_SPARSE_MMA_MASK
	.align		4
.L_17:
        /*0048*/ 	.byte	0x03, 0x50
        /*004a*/ 	.short	0x0000


	//----- nvinfo : EIATTR_MAXREG_COUNT
	.align		4
        /*004c*/ 	.byte	0x03, 0x1b
        /*004e*/ 	.short	0x00ff


	//----- nvinfo : EIATTR_EXIT_INSTR_OFFSETS
	.align		4
        /*0050*/ 	.byte	0x04, 0x1c
        /*0052*/ 	.short	(.L_19 - .L_18)


	//   ....[0]....
.L_18:
        /*0054*/ 	.word	0x00001340


	//----- nvinfo : EIATTR_REQNTID
	.align		4
.L_19:
        /*0058*/ 	.byte	0x04, 0x10
        /*005a*/ 	.short	(.L_21 - .L_20)
.L_20:
        /*005c*/ 	.word	0x00000080
        /*0060*/ 	.word	0x00000001
        /*0064*/ 	.word	0x00000001


	//----- nvinfo : EIATTR_CBANK_PARAM_SIZE
	.align		4
.L_21:
        /*0068*/ 	.byte	0x03, 0x19
        /*006a*/ 	.short	0x001c


	//----- nvinfo : EIATTR_PARAM_CBANK
	.align		4
        /*006c*/ 	.byte	0x04, 0x0a
        /*006e*/ 	.short	(.L_23 - .L_22)
	.align		4
.L_22:
        /*0070*/ 	.word	index@(.nv.constant0.triton_poi_fused_max_pool2d_with_indices_6)
        /*0074*/ 	.short	0x0210
        /*0076*/ 	.short	0x001c


	//----- nvinfo : EIATTR_SW_WAR
	.align		4
.L_23:
        /*0078*/ 	.byte	0x04, 0x36
        /*007a*/ 	.short	(.L_25 - .L_24)
.L_24:
        /*007c*/ 	.word	0x00000008
.L_25:


//--------------------- .nv.callgraph             --------------------------
	.section	.nv.callgraph,"",@"SHT_CUDA_CALLGRAPH"
	.align	4
	.sectionentsize	8
	.align		4
        /*0000*/ 	.word	0x00000000
	.align		4
        /*0004*/ 	.word	0xffffffff
	.align		4
        /*0008*/ 	.word	0x00000000
	.align		4
        /*000c*/ 	.word	0xfffffffe
	.align		4
        /*0010*/ 	.word	0x00000000
	.align		4
        /*0014*/ 	.word	0xfffffffd
	.align		4
        /*0018*/ 	.word	0x00000000
	.align		4
        /*001c*/ 	.word	0xfffffffc


//--------------------- .text.triton_poi_fused_max_pool2d_with_indices_6 --------------------------
	.section	.text.triton_poi_fused_max_pool2d_with_indices_6,"ax",@progbits
	.sectionflags	@"SHF_BARRIERS=1"
	.align	128
        .global         triton_poi_fused_max_pool2d_with_indices_6
        .type           triton_poi_fused_max_pool2d_with_indices_6,@function
        .size           triton_poi_fused_max_pool2d_with_indices_6,(.L_x_1 - triton_poi_fused_max_pool2d_with_indices_6)
        .other          triton_poi_fused_max_pool2d_with_indices_6,@"STO_CUDA_ENTRY STV_DEFAULT"
triton_poi_fused_max_pool2d_with_indices_6:
.text.triton_poi_fused_max_pool2d_with_indices_6:
[----:B------:R-:W-:Y:S01]  /*0000*/  LDC R1, c[0x0][0x28] ;  /* 0x00000a00ff017b82 */ /* 0x000fe20000000800 */
[----:B------:R-:W1:Y:S07]  /*0010*/  S2R R0, SR_CTAID.X ;  /* 0x0000000000007919 */ /* 0x000e6e0000002500 */
[----:B------:R-:W2:Y:S01]  /*0020*/  LDC.64 R26, c[0x0][0x210] ;  /* 0x00008400ff1a7b82 */ /* 0x000ea20000000a00 */
[----:B------:R-:W-:Y:S01]  /*0030*/  ULDC.64 UR6, c[0x0][0x208] ;  /* 0x0000820000067ab9 */ /* 0x000fe20000000a00 */
[----:B------:R-:W3:Y:S06]  /*0040*/  S2R R3, SR_TID.X ;  /* 0x0000000000037919 */ /* 0x000eec0000002100 */
[----:B------:R-:W4:Y:S01]  /*0050*/  S2UR UR5, SR_CgaCtaId ;  /* 0x00000000000579c3 */ /* 0x000f220000008800 */
[----:B------:R-:W-:Y:S01]  /*0060*/  UMOV UR4, 0x400 ;  /* 0x0000040000047882 */ /* 0x000fe20000000000 */
[----:B------:R-:W-:Y:S01]  /*0070*/  ULDC.64 UR8, c[0x0][0x220] ;  /* 0x0000880000087ab9 */ /* 0x000fe20000000a00 */
[----:B-1----:R-:W-:Y:S01]  /*0080*/  SHF.R.S32.HI R10, RZ, 0x15, R0 ;  /* 0x00000015ff0a7819 */ /* 0x002fe20000011400 */
[----:B------:R-:W-:-:S03]  /*0090*/  IMAD.SHL.U32 R0, R0, 0x400, RZ ;  /* 0x0000040000007824 */ /* 0x000fc600078e00ff */
[----:B------:R-:W-:Y:S01]  /*00a0*/  SGXT R10, R10, 0x1 ;  /* 0x000000010a0a781a */ /* 0x000fe20000000200 */
[C---:B------:R-:W-:Y:S02]  /*00b0*/  VIADD R9, R0.reuse, 0x2 ;  /* 0x0000000200097836 */ /* 0x040fe40000000000 */
[----:B---3--:R-:W-:Y:S02]  /*00c0*/  IMAD.SHL.U32 R2, R3, 0x8, RZ ;  /* 0x0000000803027824 */ /* 0x008fe400078e00ff */
[----:B------:R-:W-:Y:S01]  /*00d0*/  VIADD R11, R0, 0x3 ;  /* 0x00000003000b7836 */ /* 0x000fe20000000000 */
[----:B------:R-:W-:Y:S01]  /*00e0*/  LEA.HI R4, R10, R9, RZ, 0x3 ;  /* 0x000000090a047211 */ /* 0x000fe200078f18ff */
[----:B------:R-:W-:Y:S01]  /*00f0*/  VIADD R7, R0, 0x1 ;  /* 0x0000000100077836 */ /* 0x000fe20000000000 */
[----:B------:R-:W-:Y:S02]  /*0100*/  LOP3.LUT R5, R2, 0x3f8, RZ, 0xc0, !PT ;  /* 0x000003f802057812 */ /* 0x000fe400078ec0ff */
[----:B------:R-:W-:-:S02]  /*0110*/  LOP3.LUT R4, R4, 0x7ffffc08, RZ, 0xc0, !PT ;  /* 0x7ffffc0804047812 */ /* 0x000fc400078ec0ff */
[----:B------:R-:W-:Y:S02]  /*0120*/  LEA.HI R6, R10, R11, RZ, 0x3 ;  /* 0x0000000b0a067211 */ /* 0x000fe400078f18ff */
[----:B------:R-:W-:Y:S01]  /*0130*/  LOP3.LUT R2, R0, R5, RZ, 0xfc, !PT ;  /* 0x0000000500027212 */ /* 0x000fe200078efcff */
[----:B------:R-:W-:Y:S01]  /*0140*/  IMAD.IADD R14, R9, 0x1, -R4 ;  /* 0x00000001090e7824 */ /* 0x000fe200078e0a04 */
[----:B------:R-:W-:Y:S02]  /*0150*/  LOP3.LUT R6, R6, 0x7ffffc08, RZ, 0xc0, !PT ;  /* 0x7ffffc0806067812 */ /* 0x000fe400078ec0ff */
[----:B------:R-:W-:Y:S01]  /*0160*/  LEA.HI R4, R10, R7, RZ, 0x3 ;  /* 0x000000070a047211 */ /* 0x000fe200078f18ff */
[----:B------:R-:W-:Y:S02]  /*0170*/  IMAD.SHL.U32 R39, R2, 0x4, RZ ;  /* 0x0000000402277824 */ /* 0x000fe400078e00ff */
[----:B------:R-:W-:Y:S01]  /*0180*/  IMAD.IADD R6, R11, 0x1, -R6 ;  /* 0x000000010b067824 */ /* 0x000fe200078e0a06 */
[----:B------:R-:W-:Y:S01]  /*0190*/  LOP3.LUT R4, R4, 0x7ffffc08, RZ, 0xc0, !PT ;  /* 0x7ffffc0804047812 */ /* 0x000fe200078ec0ff */
[----:B------:R-:W-:-:S02]  /*01a0*/  IMAD R14, R14, 0x2, R39 ;  /* 0x000000020e0e7824 */ /* 0x000fc400078e0227 */
[----:B------:R-:W-:Y:S02]  /*01b0*/  IMAD R15, R6, 0x2, R39 ;  /* 0x00000002060f7824 */ /* 0x000fe400078e0227 */
[----:B------:R-:W-:Y:S02]  /*01c0*/  IMAD.IADD R4, R7, 0x1, -R4 ;  /* 0x0000000107047824 */ /* 0x000fe400078e0a04 */
[----:B--2---:R-:W-:-:S04]  /*01d0*/  IMAD.WIDE R6, R14, 0x4, R26 ;  /* 0x000000040e067825 */ /* 0x004fc800078e021a */
[----:B------:R-:W-:Y:S01]  /*01e0*/  IMAD.WIDE R8, R15, 0x4, R26 ;  /* 0x000000040f087825 */ /* 0x000fe200078e021a */
[----:B------:R-:W2:Y:S03]  /*01f0*/  LDG.E.EL R22, desc[UR6][R6.64] ;  /* 0x0000000606167981 */ /* 0x000ea6000c2e1900 */
[----:B------:R-:W-:Y:S01]  /*0200*/  IMAD R13, R4, 0x2, R39 ;  /* 0x00000002040d7824 */ /* 0x000fe200078e0227 */
[----:B------:R1:W2:Y:S03]  /*0210*/  LDG.E.EL R25, desc[UR6][R6.64+0x4] ;  /* 0x0000040606197981 */ /* 0x0002a6000c2e1900 */
[----:B------:R-:W-:Y:S01]  /*0220*/  IMAD.WIDE R4, R13, 0x4, R26 ;  /* 0x000000040d047825 */ /* 0x000fe200078e021a */
[----:B------:R-:W3:Y:S04]  /*0230*/  LDG.E.EL R23, desc[UR6][R8.64] ;  /* 0x0000000608177981 */ /* 0x000ee8000c2e1900 */
[----:B------:R-:W3:Y:S01]  /*0240*/  LDG.E.EL R30, desc[UR6][R8.64+0x4] ;  /* 0x00000406081e7981 */ /* 0x000ee2000c2e1900 */
[----:B------:R-:W-:-:S03]  /*0250*/  VIADD R17, R14, 0x10 ;  /* 0x000000100e117836 */ /* 0x000fc60000000000 */
[----:B------:R-:W5:Y:S01]  /*0260*/  LDG.E.EL R11, desc[UR6][R4.64] ;  /* 0x00000006040b7981 */ /* 0x000f62000c2e1900 */
[----:B------:R-:W-:-:S03]  /*0270*/  IMAD.WIDE R16, R17, 0x4, R26 ;  /* 0x0000000411107825 */ /* 0x000fc600078e021a */
[----:B------:R4:W5:Y:S01]  /*0280*/  LDG.E.EL R24, desc[UR6][R4.64+0x4] ;  /* 0x0000040604187981 */ /* 0x000962000c2e1900 */
[----:B------:R-:W-:Y:S02]  /*0290*/  VIADD R21, R15, 0x10 ;  /* 0x000000100f157836 */ /* 0x000fe40000000000 */
[----:B-1----:R-:W-:Y:S01]  /*02a0*/  VIADD R7, R13, 0x10 ;  /* 0x000000100d077836 */ /* 0x002fe20000000000 */
[----:B------:R-:W5:Y:S01]  /*02b0*/  LDG.E.EL R35, desc[UR6][R16.64] ;  /* 0x0000000610237981 */ /* 0x000f62000c2e1900 */
[----:B------:R-:W-:-:S04]  /*02c0*/  IMAD.WIDE R20, R21, 0x4, R26 ;  /* 0x0000000415147825 */ /* 0x000fc800078e021a */
[--C-:B------:R-:W-:Y:S01]  /*02d0*/  IMAD.WIDE R6, R7, 0x4, R26.reuse ;  /* 0x0000000407067825 */ /* 0x100fe200078e021a */
[----:B------:R-:W5:Y:S04]  /*02e0*/  LDG.E.EL R34, desc[UR6][R20.64] ;  /* 0x0000000614227981 */ /* 0x000f68000c2e1900 */
[----:B------:R-:W5:Y:S01]  /*02f0*/  LDG.E.EL R12, desc[UR6][R6.64] ;  /* 0x00000006060c7981 */ /* 0x000f62000c2e1900 */
[----:B------:R-:W-:-:S05]  /*0300*/  IMAD.WIDE R18, R39, 0x4, R26 ;  /* 0x0000000427127825 */ /* 0x000fca00078e021a */
[----:B------:R-:W5:Y:S04]  /*0310*/  LDG.E.EL R8, desc[UR6][R18.64] ;  /* 0x0000000612087981 */ /* 0x000f68000c2e1900 */
[----:B0-----:R-:W5:Y:S04]  /*0320*/  LDG.E.EL R4, desc[UR6][R18.64+0x4] ;  /* 0x0000040612047981 */ /* 0x001f68000c2e1900 */
[----:B------:R-:W5:Y:S01]  /*0330*/  LDG.E.EL R33, desc[UR6][R18.64+0x40] ;  /* 0x0000400612217981 */ /* 0x000f62000c2e1900 */
[----:B----4-:R-:W-:Y:S01]  /*0340*/  VIADD R5, R0, 0x4 ;  /* 0x0000000400057836 */ /* 0x010fe20000000000 */
[----:B--2---:R-:W-:-:S02]  /*0350*/  FSETP.GT.AND P3, PT, R25, R22, PT ;  /* 0x000000161900720b */ /* 0x004fc40003f64000 */
[----:B------:R-:W-:Y:S02]  /*0360*/  FSETP.NAN.AND P0, PT, R25, R25, PT ;  /* 0x000000191900720b */ /* 0x000fe40003f08000 */
[----:B---3--:R-:W-:Y:S02]  /*0370*/  FSETP.GT.AND P2, PT, R30, R23, PT ;  /* 0x000000171e00720b */ /* 0x008fe40003f44000 */
[----:B------:R-:W-:-:S07]  /*0380*/  P2R R28, PR, RZ, 0x8 ;  /* 0x00000008ff1c7803 */ /* 0x000fce0000000000 */
[----:B------:R-:W-:Y:S02]  /*0390*/  @!P3 SEL R25, R25, R22, P0 ;  /* 0x000000161919b207 */ /* 0x000fe40000000000 */
[----:B-----5:R-:W-:Y:S02]  /*03a0*/  FSETP.GT.AND P1, PT, R24, R11, PT ;  /* 0x0000000b1800720b */ /* 0x020fe40003f24000 */
[C---:B------:R-:W-:Y:S02]  /*03b0*/  FSETP.NAN.AND P0, PT, R30.reuse, R30, PT ;  /* 0x0000001e1e00720b */ /* 0x040fe40003f08000 */
[----:B------:R-:W-:Y:S02]  /*03c0*/  FSETP.GEU.AND P3, PT, R25, R35, PT ;  /* 0x000000231900720b */ /* 0x000fe40003f6e000 */
[----:B------:R-:W-:Y:S02]  /*03d0*/  @!P2 SEL R30, R30, R23, P0 ;  /* 0x000000171e1ea207 */ /* 0x000fe40000000000 */
[----:B------:R-:W-:-:S02]  /*03e0*/  FSETP.NAN.AND P0, PT, R24, R24, PT ;  /* 0x000000181800720b */ /* 0x000fc40003f08000 */
[----:B------:R-:W-:Y:S02]  /*03f0*/  P2R R29, PR, RZ, 0x4 ;  /* 0x00000004ff1d7803 */ /* 0x000fe40000000000 */
[----:B------:R-:W-:Y:S02]  /*0400*/  FSETP.GEU.AND P2, PT, R30, R34, PT ;  /* 0x000000221e00720b */ /* 0x000fe40003f4e000 */
[----:B------:R-:W-:Y:S02]  /*0410*/  @!P1 SEL R24, R24, R11, P0 ;  /* 0x0000000b18189207 */ /* 0x000fe40000000000 */
[----:B------:R-:W-:Y:S02]  /*0420*/  P2R R31, PR, RZ, 0x2 ;  /* 0x00000002ff1f7803 */ /* 0x000fe40000000000 */
[----:B------:R-:W-:Y:S02]  /*0430*/  FSETP.NAN.AND P0, PT, R35, R35, PT ;  /* 0x000000232300720b */ /* 0x000fe40003f08000 */
[----:B------:R-:W-:-:S02]  /*0440*/  FSETP.GEU.AND P1, PT, R24, R12, PT ;  /* 0x0000000c1800720b */ /* 0x000fc40003f2e000 */
[----:B------:R-:W-:Y:S02]  /*0450*/  @P3 SEL R35, R35, R25, P0 ;  /* 0x0000001923233207 */ /* 0x000fe40000000000 */
[----:B------:R-:W-:-:S04]  /*0460*/  FSETP.NAN.AND P0, PT, R34, R34, PT ;  /* 0x000000222200720b */ /* 0x000fc80003f08000 */
[----:B------:R-:W-:Y:S02]  /*0470*/  @P2 SEL R34, R34, R30, P0 ;  /* 0x0000001e22222207 */ /* 0x000fe40000000000 */
[C---:B------:R-:W-:Y:S02]  /*0480*/  FSETP.NAN.AND P0, PT, R12.reuse, R12, PT ;  /* 0x0000000c0c00720b */ /* 0x040fe40003f08000 */
[----:B------:R-:W-:Y:S02]  /*0490*/  P2R R32, PR, RZ, 0x2 ;  /* 0x00000002ff207803 */ /* 0x000fe40000000000 */
[----:B------:R-:W-:Y:S02]  /*04a0*/  @P1 SEL R12, R12, R24, P0 ;  /* 0x000000180c0c1207 */ /* 0x000fe40000000000 */
[C---:B------:R-:W-:Y:S02]  /*04b0*/  FSETP.GT.AND P1, PT, R4.reuse, R8, PT ;  /* 0x000000080400720b */ /* 0x040fe40003f24000 */
[----:B------:R-:W-:-:S02]  /*04c0*/  FSETP.NAN.AND P0, PT, R4, R4, PT ;  /* 0x000000040400720b */ /* 0x000fc40003f08000 */
[----:B------:R-:W-:-:S09]  /*04d0*/  P2R R16, PR, RZ, 0x2 ;  /* 0x00000002ff107803 */ /* 0x000fd20000000000 */
[----:B------:R-:W-:-:S04]  /*04e0*/  @!P1 SEL R4, R4, R8, P0 ;  /* 0x0000000804049207 */ /* 0x000fc80000000000 */
[-C--:B------:R-:W-:Y:S02]  /*04f0*/  FSETP.GEU.AND P1, PT, R4, R33.reuse, PT ;  /* 0x000000210400720b */ /* 0x080fe40003f2e000 */
[----:B------:R-:W-:-:S11]  /*0500*/  FSETP.NAN.AND P0, PT, R33, R33, PT ;  /* 0x000000212100720b */ /* 0x000fd60003f08000 */
[----:B------:R-:W-:Y:S02]  /*0510*/  @P1 SEL R33, R33, R4, P0 ;  /* 0x0000000421211207 */ /* 0x000fe40000000000 */
[----:B------:R-:W-:-:S04]  /*0520*/  LEA.HI R4, R10, R5, RZ, 0x3 ;  /* 0x000000050a047211 */ /* 0x000fc800078f18ff */
[----:B------:R-:W-:-:S05]  /*0530*/  LOP3.LUT R4, R4, 0x7ffffc08, RZ, 0xc0, !PT ;  /* 0x7ffffc0804047812 */ /* 0x000fca00078ec0ff */
[----:B------:R-:W-:-:S04]  /*0540*/  IMAD.IADD R4, R5, 0x1, -R4 ;  /* 0x0000000105047824 */ /* 0x000fc800078e0a04 */
[----:B------:R-:W-:-:S04]  /*0550*/  IMAD R45, R4, 0x2, R39 ;  /* 0x00000002042d7824 */ /* 0x000fc800078e0227 */
[----:B------:R-:W-:-:S05]  /*0560*/  IMAD.WIDE R6, R45, 0x4, R26 ;  /* 0x000000042d067825 */ /* 0x000fca00078e021a */
[----:B------:R-:W2:Y:S04]  /*0570*/  LDG.E.EL R4, desc[UR6][R6.64] ;  /* 0x0000000606047981 */ /* 0x000ea8000c2e1900 */
[----:B------:R-:W2:Y:S01]  /*0580*/  LDG.E.EL R8, desc[UR6][R6.64+0x4] ;  /* 0x0000040606087981 */ /* 0x000ea2000c2e1900 */
[----:B------:R-:W-:Y:S01]  /*0590*/  P2R R30, PR, RZ, 0x2 ;  /* 0x00000002ff1e7803 */ /* 0x000fe20000000000 */
[----:B------:R-:W-:Y:S01]  /*05a0*/  VIADD R5, R45, 0x10 ;  /* 0x000000102d057836 */ /* 0x000fe20000000000 */
[C---:B--2---:R-:W-:Y:S02]  /*05b0*/  FSETP.GT.AND P1, PT, R8.reuse, R4, PT ;  /* 0x000000040800720b */ /* 0x044fe40003f24000 */
[----:B------:R-:W-:-:S11]  /*05c0*/  FSETP.NAN.AND P0, PT, R8, R8, PT ;  /* 0x000000080800720b */ /* 0x000fd60003f08000 */
[----:B------:R-:W-:Y:S01]  /*05d0*/  @!P1 SEL R8, R8, R4, P0 ;  /* 0x0000000408089207 */ /* 0x000fe20000000000 */
[----:B------:R-:W-:-:S05]  /*05e0*/  IMAD.WIDE R4, R5, 0x4, R26 ;  /* 0x0000000405047825 */ /* 0x000fca00078e021a */
[----:B------:R0:W2:Y:S01]  /*05f0*/  LDG.E.EL R17, desc[UR6][R4.64] ;  /* 0x0000000604117981 */ /* 0x0000a2000c2e1900 */
[----:B------:R-:W-:-:S05]  /*0600*/  VIADD R9, R0, 0x5 ;  /* 0x0000000500097836 */ /* 0x000fca0000000000 */
[----:B------:R-:W-:-:S04]  /*0610*/  LEA.HI R6, R10, R9, RZ, 0x3 ;  /* 0x000000090a067211 */ /* 0x000fc800078f18ff */
[----:B------:R-:W-:Y:S02]  /*0620*/  LOP3.LUT R6, R6, 0x7ffffc08, RZ, 0xc0, !PT ;  /* 0x7ffffc0806067812 */ /* 0x000fe400078ec0ff */
[----:B------:R-:W-:-:S03]  /*0630*/  P2R R25, PR, RZ, 0x2 ;  /* 0x00000002ff197803 */ /* 0x000fc60000000000 */
[----:B------:R-:W-:-:S04]  /*0640*/  IMAD.IADD R6, R9, 0x1, -R6 ;  /* 0x0000000109067824 */ /* 0x000fc800078e0a06 */
[----:B------:R-:W-:-:S04]  /*0650*/  IMAD R43, R6, 0x2, R39 ;  /* 0x00000002062b7824 */ /* 0x000fc800078e0227 */
[----:B------:R-:W-:-:S05]  /*0660*/  IMAD.WIDE R6, R43, 0x4, R26 ;  /* 0x000000042b067825 */ /* 0x000fca00078e021a */
[----:B------:R-:W3:Y:S01]  /*0670*/  LDG.E.EL R9, desc[UR6][R6.64+0x4] ;  /* 0x0000040606097981 */ /* 0x000ee2000c2e1900 */
[----:B0-----:R-:W-:-:S04]  /*0680*/  VIADD R5, R43, 0x10 ;  /* 0x000000102b057836 */ /* 0x001fc80000000000 */
[----:B------:R-:W-:-:S05]  /*0690*/  IMAD.WIDE R4, R5, 0x4, R26 ;  /* 0x0000000405047825 */ /* 0x000fca00078e021a */
[----:B------:R-:W4:Y:S01]  /*06a0*/  LDG.E.EL R38, desc[UR6][R4.64] ;  /* 0x0000000604267981 */ /* 0x000f22000c2e1900 */
[-C--:B--2---:R-:W-:Y:S02]  /*06b0*/  FSETP.GEU.AND P1, PT, R8, R17.reuse, PT ;  /* 0x000000110800720b */ /* 0x084fe40003f2e000 */
[----:B------:R-:W-:-:S11]  /*06c0*/  FSETP.NAN.AND P0, PT, R17, R17, PT ;  /* 0x000000111100720b */ /* 0x000fd60003f08000 */
[----:B------:R-:W-:Y:S02]  /*06d0*/  @P1 SEL R17, R17, R8, P0 ;  /* 0x0000000811111207 */ /* 0x000fe40000000000 */
[----:B------:R-:W2:Y:S01]  /*06e0*/  LDG.E.EL R8, desc[UR6][R6.64] ;  /* 0x0000000606087981 */ /* 0x000ea2000c2e1900 */
[----:B------:R-:W-:Y:S02]  /*06f0*/  P2R R36, PR, RZ, 0x2 ;  /* 0x00000002ff247803 */ /* 0x000fe40000000000 */
[C---:B---3--:R-:W-:Y:S02]  /*0700*/  FSETP.NAN.AND P0, PT, R9.reuse, R9, PT ;  /* 0x000000090900720b */ /* 0x048fe40003f08000 */
[----:B--2---:R-:W-:-:S13]  /*0710*/  FSETP.GT.AND P1, PT, R9, R8, PT ;  /* 0x000000080900720b */ /* 0x004fda0003f24000 */
[----:B------:R-:W-:-:S04]  /*0720*/  @!P1 SEL R9, R9, R8, P0 ;  /* 0x0000000809099207 */ /* 0x000fc80000000000 */
[-C--:B----4-:R-:W-:Y:S02]  /*0730*/  FSETP.GEU.AND P0, PT, R9, R38.reuse, PT ;  /* 0x000000260900720b */ /* 0x090fe40003f0e000 */
[----:B------:R-:W-:Y:S02]  /*0740*/  P2R R24, PR, RZ, 0x2 ;  /* 0x00000002ff187803 */ /* 0x000fe40000000000 */
[----:B------:R-:W-:-:S09]  /*0750*/  FSETP.NAN.AND P1, PT, R38, R38, PT ;  /* 0x000000262600720b */ /* 0x000fd20003f28000 */
[----:B------:R-:W-:Y:S01]  /*0760*/  @P0 SEL R38, R38, R9, P1 ;  /* 0x0000000926260207 */ /* 0x000fe20000800000 */
[----:B------:R-:W-:-:S05]  /*0770*/  VIADD R9, R0, 0x6 ;  /* 0x0000000600097836 */ /* 0x000fca0000000000 */
        /* <DEDUP_REMOVED lines=13> */
[----:B------:R-:W2:Y:S01]  /*0850*/  LDG.E.EL R37, desc[UR6][R6.64] ;  /* 0x0000000606257981 */ /* 0x000ea2000c2e1900 */
[----:B------:R-:W-:Y:S02]  /*0860*/  P2R R5, PR, RZ, 0x4 ;  /* 0x00000004ff057803 */ /* 0x000fe40000000000 */
[-C--:B--2---:R-:W-:Y:S02]  /*0870*/  FSETP.GEU.AND P1, PT, R11, R37.reuse, PT ;  /* 0x000000250b00720b */ /* 0x084fe40003f2e000 */
[----:B------:R-:W-:-:S11]  /*0880*/  FSETP.NAN.AND P2, PT, R37, R37, PT ;  /* 0x000000252500720b */ /* 0x000fd60003f48000 */
        /* <DEDUP_REMOVED lines=8> */
[----:B------:R0:W2:Y:S01]  /*0910*/  LDG.E.EL R9, desc[UR6][R10.64+0x4] ;  /* 0x000004060a097981 */ /* 0x0000a2000c2e1900 */
[----:B------:R-:W-:Y:S01]  /*0920*/  P2R R4, PR, RZ, 0x1 ;  /* 0x00000001ff047803 */ /* 0x000fe20000000000 */
[----:B------:R-:W-:-:S04]  /*0930*/  VIADD R21, R39, 0x10 ;  /* 0x0000001027157836 */ /* 0x000fc80000000000 */
[----:B------:R-:W-:-:S04]  /*0940*/  IMAD.WIDE R20, R21, 0x4, R26 ;  /* 0x0000000415147825 */ /* 0x000fc800078e021a */
[----:B------:R-:W-:Y:S02]  /*0950*/  VIADD R14, R14, 0x11 ;  /* 0x000000110e0e7836 */ /* 0x000fe40000000000 */
[----:B------:R-:W-:Y:S02]  /*0960*/  VIADD R15, R15, 0x11 ;  /* 0x000000110f0f7836 */ /* 0x000fe40000000000 */
[----:B0-----:R-:W-:-:S05]  /*0970*/  IMAD.WIDE R10, R14, 0x4, R26 ;  /* 0x000000040e0a7825 */ /* 0x001fca00078e021a */
[----:B------:R-:W3:Y:S01]  /*0980*/  LDG.E.EL R14, desc[UR6][R10.64] ;  /* 0x000000060a0e7981 */ /* 0x000ee2000c2e1900 */
[C---:B--2---:R-:W-:Y:S02]  /*0990*/  FSETP.GT.AND P0, PT, R9.reuse, R8, PT ;  /* 0x000000080900720b */ /* 0x044fe40003f04000 */
[----:B------:R-:W-:-:S11]  /*09a0*/  FSETP.NAN.AND P2, PT, R9, R9, PT ;  /* 0x000000090900720b */ /* 0x000fd60003f48000 */
[----:B------:R-:W-:Y:S02]  /*09b0*/  @!P0 SEL R9, R9, R8, P2 ;  /* 0x0000000809098207 */ /* 0x000fe40001000000 */
[----:B------:R0:W2:Y:S02]  /*09c0*/  LDG.E.EL R8, desc[UR6][R20.64] ;  /* 0x0000000614087981 */ /* 0x0000a4000c2e1900 */
[----:B0-----:R-:W-:-:S05]  /*09d0*/  IMAD.WIDE R20, R15, 0x4, R26 ;  /* 0x000000040f147825 */ /* 0x001fca00078e021a */
[----:B------:R-:W4:Y:S01]  /*09e0*/  LDG.E.EL R15, desc[UR6][R20.64] ;  /* 0x00000006140f7981 */ /* 0x000f22000c2e1900 */
[----:B------:R-:W-:Y:S02]  /*09f0*/  P2R R23, PR, RZ, 0x8 ;  /* 0x00000008ff177803 */ /* 0x000fe40000000000 */
[----:B------:R-:W-:Y:S02]  /*0a00*/  P2R R7, PR, RZ, 0x1 ;  /* 0x00000001ff077803 */ /* 0x000fe40000000000 */
[----:B---3--:R-:W-:-:S04]  /*0a10*/  FSETP.GEU.AND P0, PT, R35, R14, PT ;  /* 0x0000000e2300720b */ /* 0x008fc80003f0e000 */
[----:B------:R-:W-:Y:S02]  /*0a20*/  P2R R40, PR, RZ, 0x1 ;  /* 0x00000001ff287803 */ /* 0x000fe40000000000 */
[-C--:B--2---:R-:W-:Y:S02]  /*0a30*/  FSETP.GEU.AND P2, PT, R9, R8.reuse, PT ;  /* 0x000000080900720b */ /* 0x084fe40003f4e000 */
[----:B------:R-:W-:-:S11]  /*0a40*/  FSETP.NAN.AND P3, PT, R8, R8, PT ;  /* 0x000000080800720b */ /* 0x000fd60003f68000 */
[----:B------:R-:W-:Y:S02]  /*0a50*/  @P2 SEL R8, R8, R9, P3 ;  /* 0x0000000908082207 */ /* 0x000fe40001800000 */
[----:B------:R-:W-:Y:S02]  /*0a60*/  P2R R9, PR, RZ, 0x4 ;  /* 0x00000004ff097803 */ /* 0x000fe40000000000 */
[----:B----4-:R-:W-:Y:S02]  /*0a70*/  FSETP.GEU.AND P2, PT, R34, R15, PT ;  /* 0x0000000f2200720b */ /* 0x010fe40003f4e000 */
[----:B------:R-:W-:-:S04]  /*0a80*/  FSETP.NAN.AND P3, PT, R14, R14, PT ;  /* 0x0000000e0e00720b */ /* 0x000fc80003f68000 */
[----:B------:R-:W-:Y:S02]  /*0a90*/  @P0 SEL R14, R14, R35, P3 ;  /* 0x000000230e0e0207 */ /* 0x000fe40001800000 */
[----:B------:R-:W-:Y:S02]  /*0aa0*/  FSETP.NAN.AND P3, PT, R15, R15, PT ;  /* 0x0000000f0f00720b */ /* 0x000fe40003f68000 */
[----:B------:R-:W-:-:S03]  /*0ab0*/  P2R R11, PR, RZ, 0x4 ;  /* 0x00000004ff0b7803 */ /* 0x000fc60000000000 */
[----:B------:R-:W-:Y:S02]  /*0ac0*/  @P2 SEL R15, R15, R34, P3 ;  /* 0x000000220f0f2207 */ /* 0x000fe40001800000 */
[----:B------:R-:W-:-:S04]  /*0ad0*/  ISETP.NE.AND P2, PT, R40, RZ, PT ;  /* 0x000000ff2800720c */ /* 0x000fc80003f45270 */
[----:B------:R-:W-:Y:S02]  /*0ae0*/  P2R R20, PR, RZ, 0x4 ;  /* 0x00000004ff147803 */ /* 0x000fe40000000000 */
        /* <DEDUP_REMOVED lines=14> */
[----:B------:R-:W-:Y:S01]  /*0bd0*/  ISETP.NE.AND P2, PT, R29, RZ, PT ;  /* 0x000000ff1d00720c */ /* 0x000fe20003f45270 */
[----:B------:R-:W-:-:S03]  /*0be0*/  VIADD R29, R13, 0x11 ;  /* 0x000000110d1d7836 */ /* 0x000fc60000000000 */
[----:B------:R-:W-:Y:S02]  /*0bf0*/  P2R R34, PR, RZ, 0x4 ;  /* 0x00000004ff227803 */ /* 0x000fe40000000000 */
[----:B------:R-:W-:Y:S01]  /*0c00*/  ISETP.NE.AND P2, PT, R28, RZ, PT ;  /* 0x000000ff1c00720c */ /* 0x000fe20003f45270 */
[----:B------:R-:W-:-:S05]  /*0c10*/  IMAD.WIDE R28, R29, 0x4, R26 ;  /* 0x000000041d1c7825 */ /* 0x000fca00078e021a */
[----:B------:R-:W2:Y:S01]  /*0c20*/  LDG.E.EL R13, desc[UR6][R28.64] ;  /* 0x000000061c0d7981 */ /* 0x000ea2000c2e1900 */
[----:B------:R-:W-:Y:S02]  /*0c30*/  P2R R6, PR, RZ, 0x2 ;  /* 0x00000002ff067803 */ /* 0x000fe40000000000 */
[-C--:B--2---:R-:W-:Y:S02]  /*0c40*/  FSETP.GEU.AND P1, PT, R12, R13.reuse, PT ;  /* 0x0000000d0c00720b */ /* 0x084fe40003f2e000 */
[----:B------:R-:W-:-:S11]  /*0c50*/  FSETP.NAN.AND P3, PT, R13, R13, PT ;  /* 0x0000000d0d00720b */ /* 0x000fd60003f68000 */
[----:B------:R-:W-:Y:S02]  /*0c60*/  @P1 SEL R13, R13, R12, P3 ;  /* 0x0000000c0d0d1207 */ /* 0x000fe40001800000 */
[----:B------:R-:W2:Y:S01]  /*0c70*/  LDG.E.EL R12, desc[UR6][R18.64+0x44] ;  /* 0x00004406120c7981 */ /* 0x000ea2000c2e1900 */
[----:B------:R-:W-:-:S04]  /*0c80*/  ISETP.NE.AND P0, PT, R36, RZ, PT ;  /* 0x000000ff2400720c */ /* 0x000fc80003f05270 */
[----:B------:R-:W-:Y:S02]  /*0c90*/  P2R R10, PR, RZ, 0x1 ;  /* 0x00000001ff0a7803 */ /* 0x000fe40000000000 */
[----:B------:R-:W-:Y:S02]  /*0ca0*/  P2R R35, PR, RZ, 0x4 ;  /* 0x00000004ff237803 */ /* 0x000fe40000000000 */
[----:B------:R-:W-:Y:S02]  /*0cb0*/  ISETP.NE.AND P2, PT, R16, RZ, PT ;  /* 0x000000ff1000720c */ /* 0x000fe40003f45270 */
[-C--:B--2---:R-:W-:Y:S02]  /*0cc0*/  FSETP.GEU.AND P0, PT, R33, R12.reuse, PT ;  /* 0x0000000c2100720b */ /* 0x084fe40003f0e000 */
[----:B------:R-:W-:-:S11]  /*0cd0*/  FSETP.NAN.AND P3, PT, R12, R12, PT ;  /* 0x0000000c0c00720b */ /* 0x000fd60003f68000 */
[----:B------:R-:W-:Y:S01]  /*0ce0*/  @P0 SEL R12, R12, R33, P3 ;  /* 0x000000210c0c0207 */ /* 0x000fe20001800000 */
[----:B------:R-:W-:-:S04]  /*0cf0*/  VIADD R33, R45, 0x11 ;  /* 0x000000112d217836 */ /* 0x000fc80000000000 */
[----:B------:R-:W-:-:S05]  /*0d00*/  IMAD.WIDE R32, R33, 0x4, R26 ;  /* 0x0000000421207825 */ /* 0x000fca00078e021a */
[----:B------:R0:W2:Y:S01]  /*0d10*/  LDG.E.EL R16, desc[UR6][R32.64] ;  /* 0x0000000620107981 */ /* 0x0000a2000c2e1900 */
[----:B------:R-:W-:-:S04]  /*0d20*/  VIADD R29, R43, 0x11 ;  /* 0x000000112b1d7836 */ /* 0x000fc80000000000 */
[----:B------:R-:W-:-:S04]  /*0d30*/  IMAD.WIDE R28, R29, 0x4, R26 ;  /* 0x000000041d1c7825 */ /* 0x000fc800078e021a */
[----:B------:R-:W-:-:S04]  /*0d40*/  VIADD R41, R41, 0x11 ;  /* 0x0000001129297836 */ /* 0x000fc80000000000 */
[----:B0-----:R-:W-:-:S05]  /*0d50*/  IMAD.WIDE R32, R41, 0x4, R26 ;  /* 0x0000000429207825 */ /* 0x001fca00078e021a */
[----:B------:R-:W3:Y:S01]  /*0d60*/  LDG.E.EL R18, desc[UR6][R32.64] ;  /* 0x0000000620127981 */ /* 0x000ee2000c2e1900 */
[----:B------:R-:W-:-:S04]  /*0d70*/  VIADD R39, R39, 0x11 ;  /* 0x0000001127277836 */ /* 0x000fc80000000000 */
[----:B------:R-:W-:-:S05]  /*0d80*/  IMAD.WIDE R26, R39, 0x4, R26 ;  /* 0x00000004271a7825 */ /* 0x000fca00078e021a */
[----:B------:R-:W4:Y:S01]  /*0d90*/  LDG.E.EL R19, desc[UR6][R26.64] ;  /* 0x000000061a137981 */ /* 0x000f22000c2e1900 */
[-C--:B--2---:R-:W-:Y:S02]  /*0da0*/  FSETP.GEU.AND P3, PT, R17, R16.reuse, PT ;  /* 0x000000101100720b */ /* 0x084fe40003f6e000 */
[----:B------:R-:W-:-:S11]  /*0db0*/  FSETP.NAN.AND P4, PT, R16, R16, PT ;  /* 0x000000101000720b */ /* 0x000fd60003f88000 */
[----:B------:R-:W-:Y:S02]  /*0dc0*/  @P3 SEL R16, R16, R17, P4 ;  /* 0x0000001110103207 */ /* 0x000fe40002000000 */
[----:B------:R-:W2:Y:S01]  /*0dd0*/  LDG.E.EL R17, desc[UR6][R28.64] ;  /* 0x000000061c117981 */ /* 0x000ea2000c2e1900 */
[----:B---3--:R-:W-:Y:S02]  /*0de0*/  FSETP.NAN.AND P6, PT, R18, R18, PT ;  /* 0x000000121200720b */ /* 0x008fe40003fc8000 */
[----:B------:R-:W-:Y:S02]  /*0df0*/  P2R R36, PR, RZ, 0x4 ;  /* 0x00000004ff247803 */ /* 0x000fe40000000000 */
[----:B----4-:R-:W-:Y:S01]  /*0e00*/  FSETP.NAN.AND P2, PT, R19, R19, PT ;  /* 0x000000131300720b */ /* 0x010fe20003f48000 */
[----:B------:R-:W-:Y:S01]  /*0e10*/  UPRMT UR4, UR5, 0x654, UR4 ;  /* 0x0000065405047896 */ /* 0x000fe20008000004 */
[----:B------:R-:W-:-:S05]  /*0e20*/  IMAD.SHL.U32 R3, R3, 0x4, RZ ;  /* 0x0000000403037824 */ /* 0x000fca00078e00ff */
[----:B------:R-:W-:-:S04]  /*0e30*/  LOP3.LUT R3, R3, 0x1fc, RZ, 0xc0, !PT ;  /* 0x000001fc03037812 */ /* 0x000fc800078ec0ff */
[----:B------:R-:W-:Y:S02]  /*0e40*/  LOP3.LUT R3, R0, R3, RZ, 0xfc, !PT ;  /* 0x0000000300037212 */ /* 0x000fe400078efcff */
[----:B------:R-:W-:Y:S02]  /*0e50*/  SHF.R.S32.HI R0, RZ, 0x1f, R0 ;  /* 0x0000001fff007819 */ /* 0x000fe40000011400 */
[-C--:B--2---:R-:W-:Y:S02]  /*0e60*/  FSETP.GEU.AND P4, PT, R38, R17.reuse, PT ;  /* 0x000000112600720b */ /* 0x084fe40003f8e000 */
[----:B------:R-:W-:-:S11]  /*0e70*/  FSETP.NAN.AND P5, PT, R17, R17, PT ;  /* 0x000000111100720b */ /* 0x000fd60003fa8000 */
[----:B------:R-:W-:Y:S02]  /*0e80*/  @P4 SEL R17, R17, R38, P5 ;  /* 0x0000002611114207 */ /* 0x000fe40002800000 */
[----:B------:R-:W-:-:S13]  /*0e90*/  FSETP.GEU.AND P5, PT, R37, R18, PT ;  /* 0x000000122500720b */ /* 0x000fda0003fae000 */
[----:B------:R-:W-:Y:S02]  /*0ea0*/  @P5 SEL R18, R18, R37, P6 ;  /* 0x0000002512125207 */ /* 0x000fe40003000000 */
[----:B------:R-:W-:-:S13]  /*0eb0*/  FSETP.GEU.AND P6, PT, R8, R19, PT ;  /* 0x000000130800720b */ /* 0x000fda0003fce000 */
[----:B------:R-:W-:Y:S02]  /*0ec0*/  @P6 SEL R19, R19, R8, P2 ;  /* 0x0000000813136207 */ /* 0x000fe40001000000 */
[----:B------:R-:W-:-:S04]  /*0ed0*/  ISETP.NE.AND P2, PT, R36, RZ, PT ;  /* 0x000000ff2400720c */ /* 0x000fc80003f45270 */
[----:B------:R-:W-:Y:S02]  /*0ee0*/  SEL R36, RZ, 0x1, !P2 ;  /* 0x00000001ff247807 */ /* 0x000fe40005000000 */
[----:B------:R-:W-:-:S04]  /*0ef0*/  ISETP.NE.AND P2, PT, R35, RZ, PT ;  /* 0x000000ff2300720c */ /* 0x000fc80003f45270 */
[----:B------:R-:W-:Y:S02]  /*0f00*/  SEL R29, RZ, 0x1, !P2 ;  /* 0x00000001ff1d7807 */ /* 0x000fe40005000000 */
[----:B------:R-:W-:-:S04]  /*0f10*/  ISETP.NE.AND P2, PT, R34, RZ, PT ;  /* 0x000000ff2200720c */ /* 0x000fc80003f45270 */
[----:B------:R-:W-:Y:S02]  /*0f20*/  SEL R28, RZ, 0x1, !P2 ;  /* 0x00000001ff1c7807 */ /* 0x000fe40005000000 */
[----:B------:R-:W-:-:S04]  /*0f30*/  ISETP.NE.AND P2, PT, R31, RZ, PT ;  /* 0x000000ff1f00720c */ /* 0x000fc80003f45270 */
[----:B------:R-:W-:Y:S02]  /*0f40*/  SEL R8, RZ, 0x1, !P2 ;  /* 0x00000001ff087807 */ /* 0x000fe40005000000 */
[----:B------:R-:W-:-:S04]  /*0f50*/  ISETP.NE.AND P2, PT, R30, RZ, PT ;  /* 0x000000ff1e00720c */ /* 0x000fc80003f45270 */
[----:B------:R-:W-:Y:S02]  /*0f60*/  SEL R36, R36, 0x2, P2 ;  /* 0x0000000224247807 */ /* 0x000fe40001000000 */
[----:B------:R-:W-:-:S04]  /*0f70*/  ISETP.NE.AND P2, PT, R25, RZ, PT ;  /* 0x000000ff1900720c */ /* 0x000fc80003f45270 */
[----:B------:R-:W-:Y:S02]  /*0f80*/  SEL R25, RZ, 0x1, !P2 ;  /* 0x00000001ff197807 */ /* 0x000fe40005000000 */
[----:B------:R-:W-:-:S04]  /*0f90*/  ISETP.NE.AND P2, PT, R24, RZ, PT ;  /* 0x000000ff1800720c */ /* 0x000fc80003f45270 */
[----:B------:R-:W-:Y:S02]  /*0fa0*/  SEL R24, RZ, 0x1, !P2 ;  /* 0x00000001ff187807 */ /* 0x000fe40005000000 */
[----:B------:R-:W-:-:S04]  /*0fb0*/  ISETP.NE.AND P2, PT, R23, RZ, PT ;  /* 0x000000ff1700720c */ /* 0x000fc80003f45270 */
[----:B------:R-:W-:Y:S02]  /*0fc0*/  SEL R29, R29, 0x2, P2 ;  /* 0x000000021d1d7807 */ /* 0x000fe40001000000 */
[----:B------:R-:W-:Y:S02]  /*0fd0*/  ISETP.NE.AND P2, PT, R22, RZ, PT ;  /* 0x000000ff1600720c */ /* 0x000fe40003f45270 */
[----:B------:R-:W-:Y:S02]  /*0fe0*/  SEL R22, R36, 0x3, P0 ;  /* 0x0000000324167807 */ /* 0x000fe40000000000 */
[----:B------:R-:W-:-:S04]  /*0ff0*/  ISETP.NE.AND P0, PT, R10, RZ, PT ;  /* 0x000000ff0a00720c */ /* 0x000fc80003f05270 */
[----:B------:R-:W-:Y:S02]  /*1000*/  SEL R23, R25, 0x2, P0 ;  /* 0x0000000219177807 */ /* 0x000fe40000000000 */
[----:B------:R-:W-:Y:S02]  /*1010*/  ISETP.NE.AND P0, PT, R4, RZ, PT ;  /* 0x000000ff0400720c */ /* 0x000fe40003f05270 */
[----:B------:R-:W0:Y:S02]  /*1020*/  S2R R4, SR_TID.X ;  /* 0x0000000000047919 */ /* 0x000e240000002100 */
[----:B------:R-:W-:-:S04]  /*1030*/  SEL R24, R24, 0x2, P0 ;  /* 0x0000000218187807 */ /* 0x000fc80000000000 */
[----:B------:R-:W-:Y:S02]  /*1040*/  SEL R24, R24, 0x3, P4 ;  /* 0x0000000318187807 */ /* 0x000fe40002000000 */
[----:B------:R-:W-:Y:S02]  /*1050*/  ISETP.NE.AND P4, PT, R5, RZ, PT ;  /* 0x000000ff0500720c */ /* 0x000fe40003f85270 */
[----:B------:R-:W1:Y:S01]  /*1060*/  S2R R5, SR_TID.X ;  /* 0x0000000000057919 */ /* 0x000e620000002100 */
[----:B0-----:R-:W-:-:S05]  /*1070*/  IMAD.SHL.U32 R4, R4, 0x8, RZ ;  /* 0x0000000804047824 */ /* 0x001fca00078e00ff */
[----:B------:R-:W-:-:S04]  /*1080*/  LOP3.LUT R4, R4, 0x3f8, RZ, 0xc0, !PT ;  /* 0x000003f804047812 */ /* 0x000fc800078ec0ff */
[----:B------:R-:W-:-:S05]  /*1090*/  LEA R26, R4, UR4, 0x2 ;  /* 0x00000004041a7c11 */ /* 0x000fca000f8e10ff */
[----:B------:R0:W-:Y:S04]  /*10a0*/  STS.128 [R26], R12 ;  /* 0x0000000c1a007388 */ /* 0x0001e80000000c00 */
[----:B------:R2:W-:Y:S01]  /*10b0*/  STS.128 [R26+0x10], R16 ;  /* 0x000010101a007388 */ /* 0x0005e20000000c00 */
[----:B------:R-:W-:Y:S01]  /*10c0*/  SEL R28, R28, 0x2, P2 ;  /* 0x000000021c1c7807 */ /* 0x000fe20001000000 */
[----:B------:R-:W-:Y:S01]  /*10d0*/  BAR.SYNC.DEFER_BLOCKING 0x0 ;  /* 0x0000000000007b1d */ /* 0x000fe20000010000 */
[----:B------:R-:W-:Y:S01]  /*10e0*/  ISETP.NE.AND P2, PT, R21, RZ, PT ;  /* 0x000000ff1500720c */ /* 0x000fe20003f45270 */
[----:B-1----:R-:W-:-:S03]  /*10f0*/  IMAD.SHL.U32 R5, R5, 0x4, RZ ;  /* 0x0000000405057824 */ /* 0x002fc600078e00ff */
[----:B------:R-:W-:Y:S02]  /*1100*/  SEL R8, R8, 0x2, P2 ;  /* 0x0000000208087807 */ /* 0x000fe40001000000 */
[----:B------:R-:W-:Y:S02]  /*1110*/  ISETP.NE.AND P2, PT, R20, RZ, PT ;  /* 0x000000ff1400720c */ /* 0x000fe40003f45270 */
[----:B------:R-:W-:Y:S01]  /*1120*/  LOP3.LUT R5, R5, 0x1fc, RZ, 0xc0, !PT ;  /* 0x000001fc05057812 */ /* 0x000fe200078ec0ff */
[----:B------:R-:W1:Y:S01]  /*1130*/  LDC.64 R20, c[0x0][0x218] ;  /* 0x00008600ff147b82 */ /* 0x000e620000000a00 */
[----:B------:R-:W-:Y:S02]  /*1140*/  SEL R29, R29, 0x3, P2 ;  /* 0x000000031d1d7807 */ /* 0x000fe40001000000 */
[----:B------:R-:W-:Y:S02]  /*1150*/  ISETP.NE.AND P2, PT, R11, RZ, PT ;  /* 0x000000ff0b00720c */ /* 0x000fe40003f45270 */
[----:B------:R-:W-:Y:S01]  /*1160*/  LEA R27, R5, UR4, 0x2 ;  /* 0x00000004051b7c11 */ /* 0x000fe2000f8e10ff */
[----:B------:R-:W-:Y:S01]  /*1170*/  ULDC.64 UR4, c[0x0][0x218] ;  /* 0x0000860000047ab9 */ /* 0x000fe20000000a00 */
[----:B------:R-:W-:-:S02]  /*1180*/  SEL R28, R28, 0x3, P2 ;  /* 0x000000031c1c7807 */ /* 0x000fc40001000000 */
[----:B------:R-:W-:Y:S02]  /*1190*/  ISETP.NE.AND P2, PT, R9, RZ, PT ;  /* 0x000000ff0900720c */ /* 0x000fe40003f45270 */
[----:B------:R-:W-:Y:S02]  /*11a0*/  SEL R25, R8, 0x3, P1 ;  /* 0x0000000308197807 */ /* 0x000fe40000800000 */
[----:B------:R-:W-:Y:S01]  /*11b0*/  ISETP.NE.AND P0, PT, R7, RZ, PT ;  /* 0x000000ff0700720c */ /* 0x000fe20003f05270 */
[----:B------:R-:W3:Y:S01]  /*11c0*/  LDS.128 R8, [R27] ;  /* 0x000000001b087984 */ /* 0x000ee20000000c00 */
[----:B------:R-:W-:-:S03]  /*11d0*/  ISETP.NE.AND P1, PT, R6, RZ, PT ;  /* 0x000000ff0600720c */ /* 0x000fc60003f25270 */
[----:B------:R-:W4:Y:S01]  /*11e0*/  LDS.128 R4, [R27+0x800] ;  /* 0x000800001b047984 */ /* 0x000f220000000c00 */
[----:B0-----:R-:W-:Y:S02]  /*11f0*/  SEL R13, RZ, 0x1, !P4 ;  /* 0x00000001ff0d7807 */ /* 0x001fe40006000000 */
[----:B------:R-:W-:Y:S02]  /*1200*/  SEL R12, RZ, 0x1, !P0 ;  /* 0x00000001ff0c7807 */ /* 0x000fe40004000000 */
[----:B------:R-:W-:Y:S02]  /*1210*/  SEL R13, R13, 0x2, P1 ;  /* 0x000000020d0d7807 */ /* 0x000fe40000800000 */
[----:B------:R-:W-:Y:S02]  /*1220*/  SEL R12, R12, 0x2, P2 ;  /* 0x000000020c0c7807 */ /* 0x000fe40001000000 */
[----:B------:R-:W-:Y:S02]  /*1230*/  SEL R23, R23, 0x3, P3 ;  /* 0x0000000317177807 */ /* 0x000fe40001800000 */
[----:B------:R-:W-:-:S02]  /*1240*/  SEL R13, R13, 0x3, P5 ;  /* 0x000000030d0d7807 */ /* 0x000fc40002800000 */
[----:B--2---:R-:W-:Y:S02]  /*1250*/  SEL R16, R12, 0x3, P6 ;  /* 0x000000030c107807 */ /* 0x004fe40003000000 */
[----:B------:R-:W-:Y:S02]  /*1260*/  LEA R12, P0, R3, UR4, 0x2 ;  /* 0x00000004030c7c11 */ /* 0x000fe4000f8010ff */
[----:B------:R-:W-:Y:S02]  /*1270*/  PRMT R28, R29, 0x3340, R28 ;  /* 0x000033401d1c7816 */ /* 0x000fe4000000001c */
[----:B------:R-:W-:Y:S02]  /*1280*/  PRMT R25, R22, 0x3340, R25 ;  /* 0x0000334016197816 */ /* 0x000fe40000000019 */
[----:B------:R-:W-:Y:S02]  /*1290*/  PRMT R23, R23, 0x3340, R24 ;  /* 0x0000334017177816 */ /* 0x000fe40000000018 */
[----:B------:R-:W-:-:S02]  /*12a0*/  IADD3 R14, P1, R2, UR8, RZ ;  /* 0x00000008020e7c10 */ /* 0x000fc4000ff3e0ff */
[----:B------:R-:W-:Y:S01]  /*12b0*/  PRMT R16, R13, 0x3340, R16 ;  /* 0x000033400d107816 */ /* 0x000fe20000000010 */
[C---:B-1----:R-:W-:Y:S01]  /*12c0*/  IMAD.WIDE R20, R3.reuse, 0x4, R20 ;  /* 0x0000000403147825 */ /* 0x042fe200078e0214 */
[----:B------:R-:W-:Y:S02]  /*12d0*/  LEA.HI.X R13, R3, UR5, R0, 0x2, P0 ;  /* 0x00000005030d7c11 */ /* 0x000fe400080f1400 */
[----:B------:R-:W-:Y:S02]  /*12e0*/  LEA.HI.X.SX32 R15, R2, UR9, 0x1, P1 ;  /* 0x00000009020f7c11 */ /* 0x000fe400088f0eff */
[----:B------:R-:W-:Y:S02]  /*12f0*/  PRMT R28, R25, 0x5410, R28 ;  /* 0x00005410191c7816 */ /* 0x000fe4000000001c */
[----:B------:R-:W-:Y:S01]  /*1300*/  PRMT R29, R23, 0x5410, R16 ;  /* 0x00005410171d7816 */ /* 0x000fe20000000010 */
[----:B---3--:R-:W-:Y:S04]  /*1310*/  STG.E.128 desc[UR6][R20.64], R8 ;  /* 0x0000000814007986 */ /* 0x008fe8000c101d06 */
[----:B----4-:R-:W-:Y:S04]  /*1320*/  STG.E.128 desc[UR6][R12.64+0x800], R4 ;  /* 0x000800040c007986 */ /* 0x010fe8000c101d06 */
[----:B------:R-:W-:Y:S01]  /*1330*/  STG.E.64 desc[UR6][R14.64], R28 ;  /* 0x0000001c0e007986 */ /* 0x000fe2000c101b06 */
[----:B------:R-:W-:Y:S05]  /*1340*/  EXIT ;  /* 0x000000000000794d */ /* 0x000fea0003800000 */
.L_x_0:
[----:B------:R-:W-:-:S00]  /*1350*/  BRA `(.L_x_0) ;  /* 0xfffffffc00fc7947 */ /* 0x000fc0000383ffff */
[----:B------:R-:W-:-:S00]  /*1360*/  NOP ;  /* 0x0000000000007918 */ /* 0x000fc00000000000 */
        /* <DEDUP_REMOVED lines=9> */
.L_x_1:


//--------------------- .nv.shared.triton_poi_fused_max_pool2d_with_indices_6 --------------------------
	.section	.nv.shared.triton_poi_fused_max_pool2d_with_indices_6,"aw",@nobits
	.sectionflags	@""
	.align	16
	.zero		1024


//--------------------- .nv.constant0.triton_poi_fused_max_pool2d_with_indices_6 --------------------------
	.section	.nv.constant0.triton_poi_fused_max_pool2d_with_indices_6,"a",@progbits
	.sectionflags	@""
	.align	4
.nv.constant0.triton_poi_fused_max_pool2d_with_indices_6:
	.zero		556
